.version 3.0 
.target sm_20
.global .u32  gresult, srca;

.entry main {
   .reg .u32 a, d;

   ld.global.u32  a, [srca];
   mul.lo.u32  d, 1, a;
   st.global.u32 [gresult], d;
   
   exit;
}


// ===== COMPILED SASS (sm_100) =====

	.target	sm_100

	.elftype	@"ET_EXEC"


//--------------------- .note.nv.tkinfo           --------------------------
	.section	.note.nv.tkinfo,"",@"SHT_NOTE"
	.sectionflags	@"SHF_NOTE_NV_TKINFO"
	.tkinfo
        /*0018*/ 	.word	0x00000002
        /*0030*/ 	.string	""
        /*0030*/ 	.string	"ptxas"
        /*0030*/ 	.string	"Cuda compilation tools, release 13.0, V13.0.88"
        /*0030*/ 	.string	"Build cuda_13.0.r13.0/compiler.36424714_0"
        /*0030*/ 	.string	"-arch sm_100 "



//--------------------- .note.nv.cuinfo           --------------------------
	.section	.note.nv.cuinfo,"",@"SHT_NOTE"
	.sectionflags	@"SHF_NOTE_NV_CUINFO"
        /*0018*/ 	.short	0x0002
        /*001a*/ 	.short	0x0014
        /*001c*/ 	.short	0x0082
	.zero		2


//--------------------- .nv.info                  --------------------------
	.section	.nv.info,"",@"SHT_CUDA_INFO"
	.align	4


	//----- nvinfo : EIATTR_REGCOUNT
	.align		4
        /*0000*/ 	.byte	0x04, 0x2f
        /*0002*/ 	.short	(.L_3 - .L_2)
	.align		4
.L_2:
        /*0004*/ 	.word	index@(main)
        /*0008*/ 	.word	0x00000008


	//----- nvinfo : EIATTR_FRAME_SIZE
	.align		4
.L_3:
        /*000c*/ 	.byte	0x04, 0x11
        /*000e*/ 	.short	(.L_5 - .L_4)
	.align		4
.L_4:
        /*0010*/ 	.word	index@(main)
        /*0014*/ 	.word	0x00000000


	//----- nvinfo : EIATTR_MIN_STACK_SIZE
	.align		4
.L_5:
        /*0018*/ 	.byte	0x04, 0x12
        /*001a*/ 	.short	(.L_7 - .L_6)
	.align		4
.L_6:
        /*001c*/ 	.word	index@(main)
        /*0020*/ 	.word	0x00000000
.L_7:


//--------------------- .nv.compat                --------------------------
	.section	.nv.compat,"",@"SHT_CUDA_COMPAT_INFO"
	.align	4
        /*0000*/ 	.byte	0x02, 0x09, 0x00, 0x00, 0x02, 0x02, 0x01, 0x00, 0x02, 0x05, 0x05, 0x00, 0x03, 0x07, 0x01, 0x01
        /*0010*/ 	.byte	0x02, 0x03, 0x00, 0x00, 0x02, 0x06, 0x01, 0x00, 0x04, 0x0b, 0x08, 0x00, 0x09, 0x00, 0x00, 0x00
        /*0020*/ 	.byte	0x00, 0x00, 0x00, 0x00


//--------------------- .nv.info.main             --------------------------
	.section	.nv.info.main,"",@"SHT_CUDA_INFO"
	.sectionflags	@""
	.align	4


	//----- nvinfo : EIATTR_CUDA_API_VERSION
	.align		4
        /*0000*/ 	.byte	0x04, 0x37
        /*0002*/ 	.short	(.L_9 - .L_8)
.L_8:
        /*0004*/ 	.word	0x00000082


	//----- nvinfo : EIATTR_SPARSE_MMA_MASK
	.align		4
.L_9:
        /*0008*/ 	.byte	0x03, 0x50
        /*000a*/ 	.short	0x0000


	//----- nvinfo : EIATTR_MAXREG_COUNT
	.align		4
        /*000c*/ 	.byte	0x03, 0x1b
        /*000e*/ 	.short	0x00ff


	//----- nvinfo : EIATTR_MERCURY_ISA_VERSION
	.align		4
        /*0010*/ 	.byte	0x03, 0x5f
        /*0012*/ 	.short	0x0101


	//----- nvinfo : EIATTR_VRC_CTA_INIT_COUNT
	.align		4
        /*0014*/ 	.byte	0x02, 0x4a
	.zero		1
	.zero		1


	//----- nvinfo : EIATTR_EXIT_INSTR_OFFSETS
	.align		4
        /*0018*/ 	.byte	0x04, 0x1c
        /*001a*/ 	.short	(.L_11 - .L_10)


	//   ....[0]....
.L_10:
        /*001c*/ 	.word	0x00000060


	//----- nvinfo : EIATTR_SW_WAR
	.align		4
.L_11:
        /*0020*/ 	.byte	0x04, 0x36
        /*0022*/ 	.short	(.L_13 - .L_12)
.L_12:
        /*0024*/ 	.word	0x00000008
.L_13:


//--------------------- .nv.callgraph             --------------------------
	.section	.nv.callgraph,"",@"SHT_CUDA_CALLGRAPH"
	.align	4
	.sectionentsize	8
	.align		4
        /*0000*/ 	.word	0x00000000
	.align		4
        /*0004*/ 	.word	0xffffffff
	.align		4
        /*0008*/ 	.word	0x00000000
	.align		4
        /*000c*/ 	.word	0xfffffffe
	.align		4
        /*0010*/ 	.word	0x00000000
	.align		4
        /*0014*/ 	.word	0xfffffffd
	.align		4
        /*0018*/ 	.word	0x00000000
	.align		4
        /*001c*/ 	.word	0xfffffffc


//--------------------- .nv.constant4             --------------------------
	.section	.nv.constant4,"a",@progbits
	.align	8
	.align		8
.nv.constant4:
        /*0000*/ 	.dword	gresult
	.align		8
        /*0008*/ 	.dword	srca


//--------------------- .text.main                --------------------------
	.section	.text.main,"ax",@progbits
	.align	128
.text.main:
        .type           main,@function
        .size           main,(.L_x_1 - main)
        .other          main,@"STO_CUDA_ENTRY STV_DEFAULT"
main:
[----:B------:R-:W-:Y:S08]  /*0000*/  LDC R1, c[0x0][0x37c] ;  /* 0x0000df00ff017b82 */ /* 0x000ff00000000800 */
[----:B------:R-:W0:Y:S01]  /*0010*/  LDC.64 R2, c[0x4][0x8] ;  /* 0x01000200ff027b82 */ /* 0x000e220000000a00 */
[----:B------:R-:W0:Y:S02]  /*0020*/  LDCU.64 UR4, c[0x0][0x358] ;  /* 0x00006b00ff0477ac */ /* 0x000e240008000a00 */
[----:B0-----:R-:W2:Y:S05]  /*0030*/  LDG.E R3, desc[UR4][R2.64] ;  /* 0x0000000402037981 */ /* 0x001eaa000c1e1900 */
[----:B------:R-:W2:Y:S02]  /*0040*/  LDC.64 R4, c[0x4][RZ] ;  /* 0x01000000ff047b82 */ /* 0x000ea40000000a00 */
[----:B--2---:R-:W-:Y:S01]  /*0050*/  STG.E desc[UR4][R4.64], R3 ;  /* 0x0000000304007986 */ /* 0x004fe2000c101904 */
[----:B------:R-:W-:Y:S05]  /*0060*/  EXIT ;  /* 0x000000000000794d */ /* 0x000fea0003800000 */
.L_x_0:
[----:B------:R-:W-:-:S00]  /*0070*/  BRA `(.L_x_0) ;  /* 0xfffffffc00fc7947 */ /* 0x000fc0000383ffff */
[----:B------:R-:W-:-:S00]  /*0080*/  NOP ;  /* 0x0000000000007918 */ /* 0x000fc00000000000 */
[----:B------:R-:W-:-:S00]  /*0090*/  NOP ;  /* 0x0000000000007918 */ /* 0x000fc00000000000 */
[----:B------:R-:W-:-:S00]  /*00a0*/  NOP ;  /* 0x0000000000007918 */ /* 0x000fc00000000000 */
[----:B------:R-:W-:-:S00]  /*00b0*/  NOP ;  /* 0x0000000000007918 */ /* 0x000fc00000000000 */
[----:B------:R-:W-:-:S00]  /*00c0*/  NOP ;  /* 0x0000000000007918 */ /* 0x000fc00000000000 */
[----:B------:R-:W-:-:S00]  /*00d0*/  NOP ;  /* 0x0000000000007918 */ /* 0x000fc00000000000 */
[----:B------:R-:W-:-:S00]  /*00e0*/  NOP ;  /* 0x0000000000007918 */ /* 0x000fc00000000000 */
[----:B------:R-:W-:-:S00]  /*00f0*/  NOP ;  /* 0x0000000000007918 */ /* 0x000fc00000000000 */
.L_x_1:


//--------------------- .nv.shared.reserved.0     --------------------------
	.section	.nv.shared.reserved.0,"aw",@nobits
	.weak		__nv_reservedSMEM_offset_0_alias
	.size		__nv_reservedSMEM_offset_0_alias, 0, 64
	.other		__nv_reservedSMEM_offset_0_alias,@"STO_CUDA_RESERVED_SHARED STV_DEFAULT"
__nv_reservedSMEM_offset_0_alias:
	.zero		0
	.zero		64


//--------------------- .nv.global                --------------------------
	.section	.nv.global,"aw",@nobits
	.align	4
.nv.global:
	.type		gresult,@object
	.size		gresult,(srca - gresult)
gresult:
	.zero		4
	.type		srca,@object
	.size		srca,(.L_1 - srca)
srca:
	.zero		4
.L_1:


//--------------------- .nv.constant0.main        --------------------------
	.section	.nv.constant0.main,"a",@progbits
	.sectionflags	@""
	.align	4
.nv.constant0.main:
	.zero		896


//--------------------- SYMBOLS --------------------------

	.type		.nv.reservedSmem.offset0,@object
	.size		.nv.reservedSmem.offset0,0x4
